//
// Generated by NVIDIA NVVM Compiler
//
// Compiler Build ID: CL-36424714
// Cuda compilation tools, release 13.0, V13.0.88
// Based on NVVM 20.0.0
//

.version 9.0
.target sm_100
.address_size 64

	// .globl	matmul
// _ZZ6matmulE6tile_A has been demoted
// _ZZ6matmulE6tile_B has been demoted

.visible .entry matmul(
	.param .u64 .ptr .align 1 matmul_param_0,
	.param .u64 .ptr .align 1 matmul_param_1,
	.param .u64 .ptr .align 1 matmul_param_2,
	.param .u32 matmul_param_3,
	.param .u32 matmul_param_4,
	.param .u32 matmul_param_5
)
{
	.reg .pred 	%p<12>;
	.reg .b32 	%r<43>;
	.reg .b32 	%f<63>;
	.reg .b64 	%rd<13>;
	// demoted variable
	.shared .align 4 .b8 _ZZ6matmulE6tile_A[1024];
	// demoted variable
	.shared .align 4 .b8 _ZZ6matmulE6tile_B[1024];
	ld.param.u64 	%rd4, [matmul_param_0];
	ld.param.u64 	%rd5, [matmul_param_1];
	ld.param.u64 	%rd6, [matmul_param_2];
	ld.param.u32 	%r24, [matmul_param_3];
	ld.param.u32 	%r25, [matmul_param_4];
	ld.param.u32 	%r26, [matmul_param_5];
	mov.u32 	%r27, %ctaid.y;
	shl.b32 	%r28, %r27, 4;
	mov.u32 	%r40, %tid.y;
	add.s32 	%r2, %r28, %r40;
	mov.u32 	%r29, %ctaid.x;
	shl.b32 	%r3, %r29, 4;
	mov.u32 	%r38, %tid.x;
	add.s32 	%r5, %r3, %r38;
	setp.lt.s32 	%p1, %r26, 1;
	mov.f32 	%f62, 0f00000000;
	@%p1 bra 	$L__BB0_7;
	add.s32 	%r30, %r26, 15;
	shr.u32 	%r31, %r30, 4;
	shl.b32 	%r32, %r40, 6;
	mov.u32 	%r33, _ZZ6matmulE6tile_A;
	add.s32 	%r6, %r33, %r32;
	shl.b32 	%r34, %r38, 2;
	add.s32 	%r7, %r6, %r34;
	mov.u32 	%r35, _ZZ6matmulE6tile_B;
	add.s32 	%r9, %r35, %r34;
	add.s32 	%r8, %r9, %r32;
	neg.s32 	%r42, %r31;
	mad.lo.s32 	%r36, %r40, %r25, %r38;
	add.s32 	%r41, %r36, %r3;
	shl.b32 	%r12, %r25, 4;
	mad.lo.s32 	%r39, %r26, %r2, %r38;
	cvta.to.global.u64 	%rd1, %rd4;
	cvta.to.global.u64 	%rd2, %rd5;
	mov.f32 	%f62, 0f00000000;
$L__BB0_2:
	setp.ge.s32 	%p2, %r2, %r24;
	mul.wide.s32 	%rd7, %r39, 4;
	add.s64 	%rd3, %rd1, %rd7;
	setp.ge.s32 	%p3, %r38, %r26;
	mov.f32 	%f60, 0f00000000;
	or.pred  	%p4, %p2, %p3;
	@%p4 bra 	$L__BB0_4;
	ld.global.f32 	%f60, [%rd3];
$L__BB0_4:
	setp.ge.s32 	%p5, %r5, %r25;
	st.shared.f32 	[%r7], %f60;
	setp.ge.s32 	%p6, %r40, %r26;
	mov.f32 	%f61, 0f00000000;
	or.pred  	%p7, %p5, %p6;
	@%p7 bra 	$L__BB0_6;
	mul.wide.s32 	%rd8, %r41, 4;
	add.s64 	%rd9, %rd2, %rd8;
	ld.global.f32 	%f61, [%rd9];
$L__BB0_6:
	st.shared.f32 	[%r8], %f61;
	bar.sync 	0;
	ld.shared.f32 	%f12, [%r6];
	ld.shared.f32 	%f13, [%r9];
	fma.rn.f32 	%f14, %f12, %f13, %f62;
	ld.shared.f32 	%f15, [%r6+4];
	ld.shared.f32 	%f16, [%r9+64];
	fma.rn.f32 	%f17, %f15, %f16, %f14;
	ld.shared.f32 	%f18, [%r6+8];
	ld.shared.f32 	%f19, [%r9+128];
	fma.rn.f32 	%f20, %f18, %f19, %f17;
	ld.shared.f32 	%f21, [%r6+12];
	ld.shared.f32 	%f22, [%r9+192];
	fma.rn.f32 	%f23, %f21, %f22, %f20;
	ld.shared.f32 	%f24, [%r6+16];
	ld.shared.f32 	%f25, [%r9+256];
	fma.rn.f32 	%f26, %f24, %f25, %f23;
	ld.shared.f32 	%f27, [%r6+20];
	ld.shared.f32 	%f28, [%r9+320];
	fma.rn.f32 	%f29, %f27, %f28, %f26;
	ld.shared.f32 	%f30, [%r6+24];
	ld.shared.f32 	%f31, [%r9+384];
	fma.rn.f32 	%f32, %f30, %f31, %f29;
	ld.shared.f32 	%f33, [%r6+28];
	ld.shared.f32 	%f34, [%r9+448];
	fma.rn.f32 	%f35, %f33, %f34, %f32;
	ld.shared.f32 	%f36, [%r6+32];
	ld.shared.f32 	%f37, [%r9+512];
	fma.rn.f32 	%f38, %f36, %f37, %f35;
	ld.shared.f32 	%f39, [%r6+36];
	ld.shared.f32 	%f40, [%r9+576];
	fma.rn.f32 	%f41, %f39, %f40, %f38;
	ld.shared.f32 	%f42, [%r6+40];
	ld.shared.f32 	%f43, [%r9+640];
	fma.rn.f32 	%f44, %f42, %f43, %f41;
	ld.shared.f32 	%f45, [%r6+44];
	ld.shared.f32 	%f46, [%r9+704];
	fma.rn.f32 	%f47, %f45, %f46, %f44;
	ld.shared.f32 	%f48, [%r6+48];
	ld.shared.f32 	%f49, [%r9+768];
	fma.rn.f32 	%f50, %f48, %f49, %f47;
	ld.shared.f32 	%f51, [%r6+52];
	ld.shared.f32 	%f52, [%r9+832];
	fma.rn.f32 	%f53, %f51, %f52, %f50;
	ld.shared.f32 	%f54, [%r6+56];
	ld.shared.f32 	%f55, [%r9+896];
	fma.rn.f32 	%f56, %f54, %f55, %f53;
	ld.shared.f32 	%f57, [%r6+60];
	ld.shared.f32 	%f58, [%r9+960];
	fma.rn.f32 	%f62, %f57, %f58, %f56;
	bar.sync 	0;
	add.s32 	%r42, %r42, 1;
	setp.ne.s32 	%p8, %r42, 0;
	add.s32 	%r41, %r41, %r12;
	add.s32 	%r40, %r40, 16;
	add.s32 	%r39, %r39, 16;
	add.s32 	%r38, %r38, 16;
	@%p8 bra 	$L__BB0_2;
$L__BB0_7:
	setp.ge.s32 	%p9, %r2, %r24;
	setp.ge.s32 	%p10, %r5, %r25;
	or.pred  	%p11, %p9, %p10;
	@%p11 bra 	$L__BB0_9;
	mad.lo.s32 	%r37, %r25, %r2, %r5;
	cvta.to.global.u64 	%rd10, %rd6;
	mul.wide.s32 	%rd11, %r37, 4;
	add.s64 	%rd12, %rd10, %rd11;
	st.global.f32 	[%rd12], %f62;
$L__BB0_9:
	ret;

}
	// .globl	matmul_simple
.visible .entry matmul_simple(
	.param .u64 .ptr .align 1 matmul_simple_param_0,
	.param .u64 .ptr .align 1 matmul_simple_param_1,
	.param .u64 .ptr .align 1 matmul_simple_param_2,
	.param .u32 matmul_simple_param_3,
	.param .u32 matmul_simple_param_4,
	.param .u32 matmul_simple_param_5
)
{
	.reg .pred 	%p<13>;
	.reg .b32 	%r<41>;
	.reg .b32 	%f<68>;
	.reg .b64 	%rd<53>;

	ld.param.u64 	%rd7, [matmul_simple_param_0];
	ld.param.u64 	%rd8, [matmul_simple_param_1];
	ld.param.u64 	%rd6, [matmul_simple_param_2];
	ld.param.u32 	%r20, [matmul_simple_param_3];
	ld.param.u32 	%r18, [matmul_simple_param_4];
	ld.param.u32 	%r19, [matmul_simple_param_5];
	cvta.to.global.u64 	%rd1, %rd8;
	cvta.to.global.u64 	%rd2, %rd7;
	mov.u32 	%r21, %ctaid.y;
	mov.u32 	%r22, %ntid.y;
	mov.u32 	%r23, %tid.y;
	mad.lo.s32 	%r1, %r21, %r22, %r23;
	mov.u32 	%r24, %ctaid.x;
	mov.u32 	%r25, %ntid.x;
	mov.u32 	%r26, %tid.x;
	mad.lo.s32 	%r2, %r24, %r25, %r26;
	setp.ge.s32 	%p1, %r1, %r20;
	setp.ge.s32 	%p2, %r2, %r18;
	or.pred  	%p3, %p1, %p2;
	@%p3 bra 	$L__BB1_14;
	setp.lt.s32 	%p4, %r19, 1;
	mov.f32 	%f67, 0f00000000;
	@%p4 bra 	$L__BB1_13;
	mul.lo.s32 	%r3, %r19, %r1;
	and.b32  	%r4, %r19, 7;
	setp.lt.u32 	%p5, %r19, 8;
	mov.f32 	%f67, 0f00000000;
	mov.b32 	%r39, 0;
	@%p5 bra 	$L__BB1_5;
	and.b32  	%r39, %r19, 2147483640;
	neg.s32 	%r37, %r39;
	shl.b32 	%r7, %r18, 3;
	mul.wide.u32 	%rd9, %r3, 4;
	add.s64 	%rd10, %rd9, %rd2;
	add.s64 	%rd52, %rd10, 16;
	mov.f32 	%f67, 0f00000000;
	mul.wide.s32 	%rd13, %r18, 4;
	mov.u32 	%r36, %r2;
$L__BB1_4:
	.pragma "nounroll";
	ld.global.f32 	%f17, [%rd52+-16];
	mul.wide.s32 	%rd11, %r36, 4;
	add.s64 	%rd12, %rd1, %rd11;
	ld.global.f32 	%f18, [%rd12];
	fma.rn.f32 	%f19, %f17, %f18, %f67;
	ld.global.f32 	%f20, [%rd52+-12];
	add.s64 	%rd14, %rd12, %rd13;
	ld.global.f32 	%f21, [%rd14];
	fma.rn.f32 	%f22, %f20, %f21, %f19;
	ld.global.f32 	%f23, [%rd52+-8];
	add.s64 	%rd15, %rd14, %rd13;
	ld.global.f32 	%f24, [%rd15];
	fma.rn.f32 	%f25, %f23, %f24, %f22;
	ld.global.f32 	%f26, [%rd52+-4];
	add.s64 	%rd16, %rd15, %rd13;
	ld.global.f32 	%f27, [%rd16];
	fma.rn.f32 	%f28, %f26, %f27, %f25;
	ld.global.f32 	%f29, [%rd52];
	add.s64 	%rd17, %rd16, %rd13;
	ld.global.f32 	%f30, [%rd17];
	fma.rn.f32 	%f31, %f29, %f30, %f28;
	ld.global.f32 	%f32, [%rd52+4];
	add.s64 	%rd18, %rd17, %rd13;
	ld.global.f32 	%f33, [%rd18];
	fma.rn.f32 	%f34, %f32, %f33, %f31;
	ld.global.f32 	%f35, [%rd52+8];
	add.s64 	%rd19, %rd18, %rd13;
	ld.global.f32 	%f36, [%rd19];
	fma.rn.f32 	%f37, %f35, %f36, %f34;
	ld.global.f32 	%f38, [%rd52+12];
	add.s64 	%rd20, %rd19, %rd13;
	ld.global.f32 	%f39, [%rd20];
	fma.rn.f32 	%f67, %f38, %f39, %f37;
	add.s32 	%r37, %r37, 8;
	add.s32 	%r36, %r36, %r7;
	add.s64 	%rd52, %rd52, 32;
	setp.ne.s32 	%p6, %r37, 0;
	@%p6 bra 	$L__BB1_4;
$L__BB1_5:
	setp.eq.s32 	%p7, %r4, 0;
	@%p7 bra 	$L__BB1_13;
	and.b32  	%r13, %r19, 3;
	setp.lt.u32 	%p8, %r4, 4;
	@%p8 bra 	$L__BB1_8;
	add.s32 	%r28, %r39, %r3;
	mul.wide.u32 	%rd21, %r28, 4;
	add.s64 	%rd22, %rd2, %rd21;
	ld.global.f32 	%f41, [%rd22];
	mad.lo.s32 	%r29, %r39, %r18, %r2;
	mul.wide.s32 	%rd23, %r29, 4;
	add.s64 	%rd24, %rd1, %rd23;
	ld.global.f32 	%f42, [%rd24];
	fma.rn.f32 	%f43, %f41, %f42, %f67;
	cvt.u64.u32 	%rd25, %r3;
	cvt.u64.u32 	%rd26, %r39;
	add.s64 	%rd27, %rd26, %rd25;
	shl.b64 	%rd28, %rd27, 2;
	add.s64 	%rd29, %rd2, %rd28;
	ld.global.f32 	%f44, [%rd29+4];
	mul.wide.s32 	%rd30, %r18, 4;
	add.s64 	%rd31, %rd24, %rd30;
	ld.global.f32 	%f45, [%rd31];
	fma.rn.f32 	%f46, %f44, %f45, %f43;
	ld.global.f32 	%f47, [%rd29+8];
	add.s64 	%rd32, %rd31, %rd30;
	ld.global.f32 	%f48, [%rd32];
	fma.rn.f32 	%f49, %f47, %f48, %f46;
	ld.global.f32 	%f50, [%rd29+12];
	add.s64 	%rd33, %rd32, %rd30;
	ld.global.f32 	%f51, [%rd33];
	fma.rn.f32 	%f67, %f50, %f51, %f49;
	add.s32 	%r39, %r39, 4;
$L__BB1_8:
	setp.eq.s32 	%p9, %r13, 0;
	@%p9 bra 	$L__BB1_13;
	setp.eq.s32 	%p10, %r13, 1;
	@%p10 bra 	$L__BB1_11;
	add.s32 	%r30, %r39, %r3;
	mul.wide.u32 	%rd34, %r30, 4;
	add.s64 	%rd35, %rd2, %rd34;
	ld.global.f32 	%f53, [%rd35];
	mad.lo.s32 	%r31, %r39, %r18, %r2;
	mul.wide.s32 	%rd36, %r31, 4;
	add.s64 	%rd37, %rd1, %rd36;
	ld.global.f32 	%f54, [%rd37];
	fma.rn.f32 	%f55, %f53, %f54, %f67;
	cvt.u64.u32 	%rd38, %r3;
	cvt.u64.u32 	%rd39, %r39;
	add.s64 	%rd40, %rd39, %rd38;
	shl.b64 	%rd41, %rd40, 2;
	add.s64 	%rd42, %rd2, %rd41;
	ld.global.f32 	%f56, [%rd42+4];
	mul.wide.s32 	%rd43, %r18, 4;
	add.s64 	%rd44, %rd37, %rd43;
	ld.global.f32 	%f57, [%rd44];
	fma.rn.f32 	%f67, %f56, %f57, %f55;
	add.s32 	%r39, %r39, 2;
$L__BB1_11:
	and.b32  	%r32, %r19, 1;
	setp.eq.b32 	%p11, %r32, 1;
	not.pred 	%p12, %p11;
	@%p12 bra 	$L__BB1_13;
	add.s32 	%r33, %r39, %r3;
	mul.wide.u32 	%rd45, %r33, 4;
	add.s64 	%rd46, %rd2, %rd45;
	ld.global.f32 	%f58, [%rd46];
	mad.lo.s32 	%r34, %r39, %r18, %r2;
	mul.wide.s32 	%rd47, %r34, 4;
	add.s64 	%rd48, %rd1, %rd47;
	ld.global.f32 	%f59, [%rd48];
	fma.rn.f32 	%f67, %f58, %f59, %f67;
$L__BB1_13:
	mad.lo.s32 	%r35, %r18, %r1, %r2;
	cvta.to.global.u64 	%rd49, %rd6;
	mul.wide.s32 	%rd50, %r35, 4;
	add.s64 	%rd51, %rd49, %rd50;
	st.global.f32 	[%rd51], %f67;
$L__BB1_14:
	ret;

}


// ===== COMPILED SASS (sm_100) =====

	.target	sm_100

	.elftype	@"ET_EXEC"


//--------------------- .note.nv.tkinfo           --------------------------
	.section	.note.nv.tkinfo,"",@"SHT_NOTE"
	.sectionflags	@"SHF_NOTE_NV_TKINFO"
	.tkinfo
        /*0018*/ 	.word	0x00000002
        /*0030*/ 	.string	""
        /*0030*/ 	.string	"ptxas"
        /*0030*/ 	.string	"Cuda compilation tools, release 13.0, V13.0.88"
        /*0030*/ 	.string	"Build cuda_13.0.r13.0/compiler.36424714_0"
        /*0030*/ 	.string	"-arch sm_100 -m 64 "



//--------------------- .note.nv.cuinfo           --------------------------
	.section	.note.nv.cuinfo,"",@"SHT_NOTE"
	.sectionflags	@"SHF_NOTE_NV_CUINFO"
        /*0018*/ 	.short	0x0002
        /*001a*/ 	.short	0x0064
        /*001c*/ 	.short	0x0082
	.zero		2


//--------------------- .nv.info                  --------------------------
	.section	.nv.info,"",@"SHT_CUDA_INFO"
	.align	4


	//----- nvinfo : EIATTR_REGCOUNT
	.align		4
        /*0000*/ 	.byte	0x04, 0x2f
        /*0002*/ 	.short	(.L_1 - .L_0)
	.align		4
.L_0:
        /*0004*/ 	.word	index@(matmul)
        /*0008*/ 	.word	0x00000020


	//----- nvinfo : EIATTR_FRAME_SIZE
	.align		4
.L_1:
        /*000c*/ 	.byte	0x04, 0x11
        /*000e*/ 	.short	(.L_3 - .L_2)
	.align		4
.L_2:
        /*0010*/ 	.word	index@(matmul)
        /*0014*/ 	.word	0x00000000


	//----- nvinfo : EIATTR_REGCOUNT
	.align		4
.L_3:
        /*0018*/ 	.byte	0x04, 0x2f
        /*001a*/ 	.short	(.L_5 - .L_4)
	.align		4
.L_4:
        /*001c*/ 	.word	index@(matmul_simple)
        /*0020*/ 	.word	0x00000020


	//----- nvinfo : EIATTR_FRAME_SIZE
	.align		4
.L_5:
        /*0024*/ 	.byte	0x04, 0x11
        /*0026*/ 	.short	(.L_7 - .L_6)
	.align		4
.L_6:
        /*0028*/ 	.word	index@(matmul_simple)
        /*002c*/ 	.word	0x00000000


	//----- nvinfo : EIATTR_MIN_STACK_SIZE
	.align		4
.L_7:
        /*0030*/ 	.byte	0x04, 0x12
        /*0032*/ 	.short	(.L_9 - .L_8)
	.align		4
.L_8:
        /*0034*/ 	.word	index@(matmul_simple)
        /*0038*/ 	.word	0x00000000


	//----- nvinfo : EIATTR_MIN_STACK_SIZE
	.align		4
.L_9:
        /*003c*/ 	.byte	0x04, 0x12
        /*003e*/ 	.short	(.L_11 - .L_10)
	.align		4
.L_10:
        /*0040*/ 	.word	index@(matmul)
        /*0044*/ 	.word	0x00000000
.L_11:


//--------------------- .nv.compat                --------------------------
	.section	.nv.compat,"",@"SHT_CUDA_COMPAT_INFO"
	.align	4
        /*0000*/ 	.byte	0x02, 0x09, 0x00, 0x00, 0x02, 0x02, 0x01, 0x00, 0x02, 0x05, 0x05, 0x00, 0x03, 0x07, 0x01, 0x01
        /*0010*/ 	.byte	0x02, 0x03, 0x00, 0x00, 0x02, 0x06, 0x01, 0x00, 0x04, 0x0b, 0x08, 0x00, 0x09, 0x00, 0x00, 0x00
        /*0020*/ 	.byte	0x00, 0x00, 0x00, 0x00


//--------------------- .nv.info.matmul_simple    --------------------------
	.section	.nv.info.matmul_simple,"",@"SHT_CUDA_INFO"
	.sectionflags	@""
	.align	4


	//----- nvinfo : EIATTR_CUDA_API_VERSION
	.align		4
        /*0000*/ 	.byte	0x04, 0x37
        /*0002*/ 	.short	(.L_13 - .L_12)
.L_12:
        /*0004*/ 	.word	0x00000082


	//----- nvinfo : EIATTR_KPARAM_INFO
	.align		4
.L_13:
        /*0008*/ 	.byte	0x04, 0x17
        /*000a*/ 	.short	(.L_15 - .L_14)
.L_14:
        /*000c*/ 	.word	0x00000000
        /*0010*/ 	.short	0x0005
        /*0012*/ 	.short	0x0020
        /*0014*/ 	.byte	0x00, 0xf0, 0x11, 0x00


	//----- nvinfo : EIATTR_KPARAM_INFO
	.align		4
.L_15:
        /*0018*/ 	.byte	0x04, 0x17
        /*001a*/ 	.short	(.L_17 - .L_16)
.L_16:
        /*001c*/ 	.word	0x00000000
        /*0020*/ 	.short	0x0004
        /*0022*/ 	.short	0x001c
        /*0024*/ 	.byte	0x00, 0xf0, 0x11, 0x00


	//----- nvinfo : EIATTR_KPARAM_INFO
	.align		4
.L_17:
        /*0028*/ 	.byte	0x04, 0x17
        /*002a*/ 	.short	(.L_19 - .L_18)
.L_18:
        /*002c*/ 	.word	0x00000000
        /*0030*/ 	.short	0x0003
        /*0032*/ 	.short	0x0018
        /*0034*/ 	.byte	0x00, 0xf0, 0x11, 0x00


	//----- nvinfo : EIATTR_KPARAM_INFO
	.align		4
.L_19:
        /*0038*/ 	.byte	0x04, 0x17
        /*003a*/ 	.short	(.L_21 - .L_20)
.L_20:
        /*003c*/ 	.word	0x00000000
        /*0040*/ 	.short	0x0002
        /*0042*/ 	.short	0x0010
        /*0044*/ 	.byte	0x00, 0xf5, 0x21, 0x00


	//----- nvinfo : EIATTR_KPARAM_INFO
	.align		4
.L_21:
        /*0048*/ 	.byte	0x04, 0x17
        /*004a*/ 	.short	(.L_23 - .L_22)
.L_22:
        /*004c*/ 	.word	0x00000000
        /*0050*/ 	.short	0x0001
        /*0052*/ 	.short	0x0008
        /*0054*/ 	.byte	0x00, 0xf5, 0x21, 0x00


	//----- nvinfo : EIATTR_KPARAM_INFO
	.align		4
.L_23:
        /*0058*/ 	.byte	0x04, 0x17
        /*005a*/ 	.short	(.L_25 - .L_24)
.L_24:
        /*005c*/ 	.word	0x00000000
        /*0060*/ 	.short	0x0000
        /*0062*/ 	.short	0x0000
        /*0064*/ 	.byte	0x00, 0xf5, 0x21, 0x00


	//----- nvinfo : EIATTR_SPARSE_MMA_MASK
	.align		4
.L_25:
        /*0068*/ 	.byte	0x03, 0x50
        /*006a*/ 	.short	0x0000


	//----- nvinfo : EIATTR_MAXREG_COUNT
	.align		4
        /*006c*/ 	.byte	0x03, 0x1b
        /*006e*/ 	.short	0x00ff


	//----- nvinfo : EIATTR_MERCURY_ISA_VERSION
	.align		4
        /*0070*/ 	.byte	0x03, 0x5f
        /*0072*/ 	.short	0x0101


	//----- nvinfo : EIATTR_VRC_CTA_INIT_COUNT
	.align		4
        /*0074*/ 	.byte	0x02, 0x4a
	.zero		1
	.zero		1


	//----- nvinfo : EIATTR_EXIT_INSTR_OFFSETS
	.align		4
        /*0078*/ 	.byte	0x04, 0x1c
        /*007a*/ 	.short	(.L_27 - .L_26)


	//   ....[0]....
.L_26:
        /*007c*/ 	.word	0x000000c0


	//   ....[1]....
        /*0080*/ 	.word	0x000008e0


	//----- nvinfo : EIATTR_CBANK_PARAM_SIZE
	.align		4
.L_27:
        /*0084*/ 	.byte	0x03, 0x19
        /*0086*/ 	.short	0x0024


	//----- nvinfo : EIATTR_PARAM_CBANK
	.align		4
        /*0088*/ 	.byte	0x04, 0x0a
        /*008a*/ 	.short	(.L_29 - .L_28)
	.align		4
.L_28:
        /*008c*/ 	.word	index@(.nv.constant0.matmul_simple)
        /*0090*/ 	.short	0x0380
        /*0092*/ 	.short	0x0024


	//----- nvinfo : EIATTR_SW_WAR
	.align		4
.L_29:
        /*0094*/ 	.byte	0x04, 0x36
        /*0096*/ 	.short	(.L_31 - .L_30)
.L_30:
        /*0098*/ 	.word	0x00000008
.L_31:


//--------------------- .nv.info.matmul           --------------------------
	.section	.nv.info.matmul,"",@"SHT_CUDA_INFO"
	.sectionflags	@""
	.align	4


	//----- nvinfo : EIATTR_CUDA_API_VERSION
	.align		4
        /*0000*/ 	.byte	0x04, 0x37
        /*0002*/ 	.short	(.L_33 - .L_32)
.L_32:
        /*0004*/ 	.word	0x00000082


	//----- nvinfo : EIATTR_KPARAM_INFO
	.align		4
.L_33:
        /*0008*/ 	.byte	0x04, 0x17
        /*000a*/ 	.short	(.L_35 - .L_34)
.L_34:
        /*000c*/ 	.word	0x00000000
        /*0010*/ 	.short	0x0005
        /*0012*/ 	.short	0x0020
        /*0014*/ 	.byte	0x00, 0xf0, 0x11, 0x00


	//----- nvinfo : EIATTR_KPARAM_INFO
	.align		4
.L_35:
        /*0018*/ 	.byte	0x04, 0x17
        /*001a*/ 	.short	(.L_37 - .L_36)
.L_36:
        /*001c*/ 	.word	0x00000000
        /*0020*/ 	.short	0x0004
        /*0022*/ 	.short	0x001c
        /*0024*/ 	.byte	0x00, 0xf0, 0x11, 0x00


	//----- nvinfo : EIATTR_KPARAM_INFO
	.align		4
.L_37:
        /*0028*/ 	.byte	0x04, 0x17
        /*002a*/ 	.short	(.L_39 - .L_38)
.L_38:
        /*002c*/ 	.word	0x00000000
        /*0030*/ 	.short	0x0003
        /*0032*/ 	.short	0x0018
        /*0034*/ 	.byte	0x00, 0xf0, 0x11, 0x00


	//----- nvinfo : EIATTR_KPARAM_INFO
	.align		4
.L_39:
        /*0038*/ 	.byte	0x04, 0x17
        /*003a*/ 	.short	(.L_41 - .L_40)
.L_40:
        /*003c*/ 	.word	0x00000000
        /*0040*/ 	.short	0x0002
        /*0042*/ 	.short	0x0010
        /*0044*/ 	.byte	0x00, 0xf5, 0x21, 0x00


	//----- nvinfo : EIATTR_KPARAM_INFO
	.align		4
.L_41:
        /*0048*/ 	.byte	0x04, 0x17
        /*004a*/ 	.short	(.L_43 - .L_42)
.L_42:
        /*004c*/ 	.word	0x00000000
        /*0050*/ 	.short	0x0001
        /*0052*/ 	.short	0x0008
        /*0054*/ 	.byte	0x00, 0xf5, 0x21, 0x00


	//----- nvinfo : EIATTR_KPARAM_INFO
	.align		4
.L_43:
        /*0058*/ 	.byte	0x04, 0x17
        /*005a*/ 	.short	(.L_45 - .L_44)
.L_44:
        /*005c*/ 	.word	0x00000000
        /*0060*/ 	.short	0x0000
        /*0062*/ 	.short	0x0000
        /*0064*/ 	.byte	0x00, 0xf5, 0x21, 0x00


	//----- nvinfo : EIATTR_SPARSE_MMA_MASK
	.align		4
.L_45:
        /*0068*/ 	.byte	0x03, 0x50
        /*006a*/ 	.short	0x0000


	//----- nvinfo : EIATTR_MAXREG_COUNT
	.align		4
        /*006c*/ 	.byte	0x03, 0x1b
        /*006e*/ 	.short	0x00ff


	//----- nvinfo : EIATTR_NUM_BARRIERS
	.align		4
        /*0070*/ 	.byte	0x02, 0x4c
        /*0072*/ 	.byte	0x01
	.zero		1


	//----- nvinfo : EIATTR_MERCURY_ISA_VERSION
	.align		4
        /*0074*/ 	.byte	0x03, 0x5f
        /*0076*/ 	.short	0x0101


	//----- nvinfo : EIATTR_VRC_CTA_INIT_COUNT
	.align		4
        /*0078*/ 	.byte	0x02, 0x4a
	.zero		1
	.zero		1


	//----- nvinfo : EIATTR_EXIT_INSTR_OFFSETS
	.align		4
        /*007c*/ 	.byte	0x04, 0x1c
        /*007e*/ 	.short	(.L_47 - .L_46)


	//   ....[0]....
.L_46:
        /*0080*/ 	.word	0x000005e0


	//   ....[1]....
        /*0084*/ 	.word	0x00000630


	//----- nvinfo : EIATTR_CBANK_PARAM_SIZE
	.align		4
.L_47:
        /*0088*/ 	.byte	0x03, 0x19
        /*008a*/ 	.short	0x0024


	//----- nvinfo : EIATTR_PARAM_CBANK
	.align		4
        /*008c*/ 	.byte	0x04, 0x0a
        /*008e*/ 	.short	(.L_49 - .L_48)
	.align		4
.L_48:
        /*0090*/ 	.word	index@(.nv.constant0.matmul)
        /*0094*/ 	.short	0x0380
        /*0096*/ 	.short	0x0024


	//----- nvinfo : EIATTR_SW_WAR
	.align		4
.L_49:
        /*0098*/ 	.byte	0x04, 0x36
        /*009a*/ 	.short	(.L_51 - .L_50)
.L_50:
        /*009c*/ 	.word	0x00000008
.L_51:


//--------------------- .nv.callgraph             --------------------------
	.section	.nv.callgraph,"",@"SHT_CUDA_CALLGRAPH"
	.align	4
	.sectionentsize	8
	.align		4
        /*0000*/ 	.word	0x00000000
	.align		4
        /*0004*/ 	.word	0xffffffff
	.align		4
        /*0008*/ 	.word	0x00000000
	.align		4
        /*000c*/ 	.word	0xfffffffe
	.align		4
        /*0010*/ 	.word	0x00000000
	.align		4
        /*0014*/ 	.word	0xfffffffd
	.align		4
        /*0018*/ 	.word	0x00000000
	.align		4
        /*001c*/ 	.word	0xfffffffc


//--------------------- .text.matmul_simple       --------------------------
	.section	.text.matmul_simple,"ax",@progbits
	.align	128
        .global         matmul_simple
        .type           matmul_simple,@function
        .size           matmul_simple,(.L_x_8 - matmul_simple)
        .other          matmul_simple,@"STO_CUDA_ENTRY STV_DEFAULT"
matmul_simple:
.text.matmul_simple:
[----:B------:R-:W-:Y:S01]  /*0000*/  LDC R1, c[0x0][0x37c] ;  /* 0x0000df00ff017b82 */ /* 0x000fe20000000800 */
[----:B------:R-:W0:Y:S07]  /*0010*/  S2R R5, SR_TID.X ;  /* 0x0000000000057919 */ /* 0x000e2e0000002100 */
[----:B------:R-:W1:Y:S01]  /*0020*/  LDC R19, c[0x0][0x364] ;  /* 0x0000d900ff137b82 */ /* 0x000e620000000800 */
[----:B------:R-:W1:Y:S07]  /*0030*/  S2R R4, SR_TID.Y ;  /* 0x0000000000047919 */ /* 0x000e6e0000002200 */
[----:B------:R-:W0:Y:S08]  /*0040*/  S2UR UR5, SR_CTAID.X ;  /* 0x00000000000579c3 */ /* 0x000e300000002500 */
[----:B------:R-:W0:Y:S08]  /*0050*/  LDC R0, c[0x0][0x360] ;  /* 0x0000d800ff007b82 */ /* 0x000e300000000800 */
[----:B------:R-:W1:Y:S08]  /*0060*/  S2UR UR4, SR_CTAID.Y ;  /* 0x00000000000479c3 */ /* 0x000e700000002600 */
[----:B------:R-:W2:Y:S01]  /*0070*/  LDC.64 R2, c[0x0][0x398] ;  /* 0x0000e600ff027b82 */ /* 0x000ea20000000a00 */
[----:B0-----:R-:W-:-:S02]  /*0080*/  IMAD R0, R0, UR5, R5 ;  /* 0x0000000500007c24 */ /* 0x001fc4000f8e0205 */
[----:B-1----:R-:W-:-:S03]  /*0090*/  IMAD R19, R19, UR4, R4 ;  /* 0x0000000413137c24 */ /* 0x002fc6000f8e0204 */
[----:B--2---:R-:W-:-:S04]  /*00a0*/  ISETP.GE.AND P0, PT, R0, R3, PT ;  /* 0x000000030000720c */ /* 0x004fc80003f06270 */
[----:B------:R-:W-:-:S13]  /*00b0*/  ISETP.GE.OR P0, PT, R19, R2, P0 ;  /* 0x000000021300720c */ /* 0x000fda0000706670 */
[----:B------:R-:W-:Y:S05]  /*00c0*/  @P0 EXIT ;  /* 0x000000000000094d */ /* 0x000fea0003800000 */
[----:B------:R-:W0:Y:S01]  /*00d0*/  LDC R2, c[0x0][0x3a0] ;  /* 0x0000e800ff027b82 */ /* 0x000e220000000800 */
[----:B------:R-:W1:Y:S01]  /*00e0*/  LDCU.64 UR4, c[0x0][0x358] ;  /* 0x00006b00ff0477ac */ /* 0x000e620008000a00 */
[----:B------:R-:W-:Y:S01]  /*00f0*/  HFMA2 R24, -RZ, RZ, 0, 0 ;  /* 0x00000000ff187431 */ /* 0x000fe200000001ff */
[----:B0-----:R-:W-:-:S13]  /*0100*/  ISETP.GE.AND P0, PT, R2, 0x1, PT ;  /* 0x000000010200780c */ /* 0x001fda0003f06270 */
[----:B-1----:R-:W-:Y:S05]  /*0110*/  @!P0 BRA `(.L_x_0) ;  /* 0x0000000400e08947 */ /* 0x002fea0003800000 */
[C---:B------:R-:W-:Y:S01]  /*0120*/  ISETP.GE.U32.AND P1, PT, R2.reuse, 0x8, PT ;  /* 0x000000080200780c */ /* 0x040fe20003f26070 */
[----:B------:R-:W-:Y:S01]  /*0130*/  IMAD R20, R19, R2, RZ ;  /* 0x0000000213147224 */ /* 0x000fe200078e02ff */
[----:B------:R-:W-:Y:S02]  /*0140*/  LOP3.LUT R27, R2, 0x7, RZ, 0xc0, !PT ;  /* 0x00000007021b7812 */ /* 0x000fe400078ec0ff */
[----:B------:R-:W-:Y:S02]  /*0150*/  MOV R24, RZ ;  /* 0x000000ff00187202 */ /* 0x000fe40000000f00 */
[----:B------:R-:W-:Y:S02]  /*0160*/  ISETP.NE.AND P0, PT, R27, RZ, PT ;  /* 0x000000ff1b00720c */ /* 0x000fe40003f05270 */
[----:B------:R-:W-:-:S05]  /*0170*/  MOV R21, RZ ;  /* 0x000000ff00157202 */ /* 0x000fca0000000f00 */
[----:B------:R-:W-:Y:S06]  /*0180*/  @!P1 BRA `(.L_x_1) ;  /* 0x0000000000c49947 */ /* 0x000fec0003800000 */
[----:B------:R-:W0:Y:S01]  /*0190*/  LDC.64 R4, c[0x0][0x380] ;  /* 0x0000e000ff047b82 */ /* 0x000e220000000a00 */
[----:B------:R-:W-:Y:S02]  /*01a0*/  LOP3.LUT R21, R2, 0x7ffffff8, RZ, 0xc0, !PT ;  /* 0x7ffffff802157812 */ /* 0x000fe400078ec0ff */
[----:B------:R-:W-:Y:S02]  /*01b0*/  MOV R24, RZ ;  /* 0x000000ff00187202 */ /* 0x000fe40000000f00 */
[----:B------:R-:W-:Y:S02]  /*01c0*/  MOV R18, R0 ;  /* 0x0000000000127202 */ /* 0x000fe40000000f00 */
[----:B------:R-:W-:Y:S01]  /*01d0*/  IADD3 R22, PT, PT, -R21, RZ, RZ ;  /* 0x000000ff15167210 */ /* 0x000fe20007ffe1ff */
[----:B0-----:R-:W-:-:S03]  /*01e0*/  IMAD.WIDE.U32 R4, R20, 0x4, R4 ;  /* 0x0000000414047825 */ /* 0x001fc600078e0004 */
[----:B------:R-:W-:-:S04]  /*01f0*/  IADD3 R6, P1, PT, R4, 0x10, RZ ;  /* 0x0000001004067810 */ /* 0x000fc80007f3e0ff */
[----:B------:R-:W-:-:S09]  /*0200*/  IADD3.X R7, PT, PT, RZ, R5, RZ, P1, !PT ;  /* 0x00000005ff077210 */ /* 0x000fd20000ffe4ff */
.L_x_2:
[----:B------:R-:W0:Y:S01]  /*0210*/  LDC.64 R16, c[0x0][0x388] ;  /* 0x0000e200ff107b82 */ /* 0x000e220000000a00 */
[----:B------:R-:W-:Y:S02]  /*0220*/  MOV R4, R6 ;  /* 0x0000000600047202 */ /* 0x000fe40000000f00 */
[----:B------:R-:W-:-:S05]  /*0230*/  MOV R5, R7 ;  /* 0x0000000700057202 */ /* 0x000fca0000000f00 */
[----:B------:R-:W2:Y:S04]  /*0240*/  LDG.E R25, desc[UR4][R4.64+-0x10] ;  /* 0xfffff00404197981 */ /* 0x000ea8000c1e1900 */
[----:B------:R-:W3:Y:S04]  /*0250*/  LDG.E R23, desc[UR4][R4.64+-0xc] ;  /* 0xfffff40404177981 */ /* 0x000ee8000c1e1900 */
[----:B------:R-:W4:Y:S04]  /*0260*/  LDG.E R29, desc[UR4][R4.64+-0x8] ;  /* 0xfffff804041d7981 */ /* 0x000f28000c1e1900 */
[----:B------:R-:W5:Y:S01]  /*0270*/  LDG.E R28, desc[UR4][R4.64+-0x4] ;  /* 0xfffffc04041c7981 */ /* 0x000f62000c1e1900 */
[----:B0-----:R-:W-:-:S05]  /*0280*/  IMAD.WIDE R16, R18, 0x4, R16 ;  /* 0x0000000412107825 */ /* 0x001fca00078e0210 */
[----:B------:R0:W2:Y:S01]  /*0290*/  LDG.E R26, desc[UR4][R16.64] ;  /* 0x00000004101a7981 */ /* 0x0000a2000c1e1900 */
[----:B------:R-:W-:-:S04]  /*02a0*/  IMAD.WIDE R14, R3, 0x4, R16 ;  /* 0x00000004030e7825 */ /* 0x000fc800078e0210 */
[C---:B------:R-:W-:Y:S02]  /*02b0*/  IMAD.WIDE R6, R3.reuse, 0x4, R14 ;  /* 0x0000000403067825 */ /* 0x040fe400078e020e */
[----:B------:R-:W3:Y:S02]  /*02c0*/  LDG.E R14, desc[UR4][R14.64] ;  /* 0x000000040e0e7981 */ /* 0x000ee4000c1e1900 */
[C---:B------:R-:W-:Y:S02]  /*02d0*/  IMAD.WIDE R10, R3.reuse, 0x4, R6 ;  /* 0x00000004030a7825 */ /* 0x040fe400078e0206 */
[----:B------:R-:W4:Y:S02]  /*02e0*/  LDG.E R6, desc[UR4][R6.64] ;  /* 0x0000000406067981 */ /* 0x000f24000c1e1900 */
[C---:B------:R-:W-:Y:S02]  /*02f0*/  IMAD.WIDE R8, R3.reuse, 0x4, R10 ;  /* 0x0000000403087825 */ /* 0x040fe400078e020a */
[----:B------:R-:W5:Y:S02]  /*0300*/  LDG.E R10, desc[UR4][R10.64] ;  /* 0x000000040a0a7981 */ /* 0x000f64000c1e1900 */
[----:B------:R-:W-:-:S02]  /*0310*/  IMAD.WIDE R12, R3, 0x4, R8 ;  /* 0x00000004030c7825 */ /* 0x000fc400078e0208 */
[----:B------:R-:W5:Y:S04]  /*0320*/  LDG.E R7, desc[UR4][R4.64] ;  /* 0x0000000404077981 */ /* 0x000f68000c1e1900 */
[----:B------:R-:W5:Y:S01]  /*0330*/  LDG.E R8, desc[UR4][R8.64] ;  /* 0x0000000408087981 */ /* 0x000f62000c1e1900 */
[----:B0-----:R-:W-:-:S03]  /*0340*/  IMAD.WIDE R16, R3, 0x4, R12 ;  /* 0x0000000403107825 */ /* 0x001fc600078e020c */
[----:B------:R-:W5:Y:S04]  /*0350*/  LDG.E R12, desc[UR4][R12.64] ;  /* 0x000000040c0c7981 */ /* 0x000f68000c1e1900 */
[----:B------:R-:W5:Y:S04]  /*0360*/  LDG.E R15, desc[UR4][R16.64] ;  /* 0x00000004100f7981 */ /* 0x000f68000c1e1900 */
[----:B------:R-:W5:Y:S04]  /*0370*/  LDG.E R9, desc[UR4][R4.64+0x4] ;  /* 0x0000040404097981 */ /* 0x000f68000c1e1900 */
[----:B------:R-:W5:Y:S01]  /*0380*/  LDG.E R11, desc[UR4][R4.64+0xc] ;  /* 0x00000c04040b7981 */ /* 0x000f62000c1e1900 */
[----:B--2---:R-:W-:Y:S01]  /*0390*/  FFMA R26, R25, R26, R24 ;  /* 0x0000001a191a7223 */ /* 0x004fe20000000018 */
[----:B------:R-:W-:-:S02]  /*03a0*/  IMAD.WIDE R24, R3, 0x4, R16 ;  /* 0x0000000403187825 */ /* 0x000fc400078e0210 */
[----:B------:R-:W2:Y:S04]  /*03b0*/  LDG.E R16, desc[UR4][R4.64+0x8] ;  /* 0x0000080404107981 */ /* 0x000ea8000c1e1900 */
[----:B------:R-:W2:Y:S01]  /*03c0*/  LDG.E R24, desc[UR4][R24.64] ;  /* 0x0000000418187981 */ /* 0x000ea2000c1e1900 */
[----:B---3--:R-:W-:Y:S01]  /*03d0*/  FFMA R14, R23, R14, R26 ;  /* 0x0000000e170e7223 */ /* 0x008fe2000000001a */
[----:B------:R-:W-:-:S03]  /*03e0*/  IADD3 R22, PT, PT, R22, 0x8, RZ ;  /* 0x0000000816167810 */ /* 0x000fc60007ffe0ff */
[----:B----4-:R-:W-:Y:S01]  /*03f0*/  FFMA R29, R29, R6, R14 ;  /* 0x000000061d1d7223 */ /* 0x010fe2000000000e */
[----:B------:R-:W-:-:S03]  /*0400*/  ISETP.NE.AND P1, PT, R22, RZ, PT ;  /* 0x000000ff1600720c */ /* 0x000fc60003f25270 */
[----:B-----5:R-:W-:Y:S01]  /*0410*/  FFMA R10, R28, R10, R29 ;  /* 0x0000000a1c0a7223 */ /* 0x020fe2000000001d */
[----:B------:R-:W-:-:S03]  /*0420*/  IADD3 R6, P2, PT, R4, 0x20, RZ ;  /* 0x0000002004067810 */ /* 0x000fc60007f5e0ff */
[----:B------:R-:W-:Y:S01]  /*0430*/  FFMA R8, R7, R8, R10 ;  /* 0x0000000807087223 */ /* 0x000fe2000000000a */
[----:B------:R-:W-:Y:S02]  /*0440*/  IADD3.X R7, PT, PT, RZ, R5, RZ, P2, !PT ;  /* 0x00000005ff077210 */ /* 0x000fe400017fe4ff */
[----:B------:R-:W-:Y:S01]  /*0450*/  LEA R18, R3, R18, 0x3 ;  /* 0x0000001203127211 */ /* 0x000fe200078e18ff */
[----:B------:R-:W-:-:S04]  /*0460*/  FFMA R9, R9, R12, R8 ;  /* 0x0000000c09097223 */ /* 0x000fc80000000008 */
[----:B--2---:R-:W-:-:S04]  /*0470*/  FFMA R16, R16, R15, R9 ;  /* 0x0000000f10107223 */ /* 0x004fc80000000009 */
[----:B------:R-:W-:Y:S01]  /*0480*/  FFMA R24, R11, R24, R16 ;  /* 0x000000180b187223 */ /* 0x000fe20000000010 */
[----:B------:R-:W-:Y:S06]  /*0490*/  @P1 BRA `(.L_x_2) ;  /* 0xfffffffc005c1947 */ /* 0x000fec000383ffff */
.L_x_1:
[----:B------:R-:W-:Y:S05]  /*04a0*/  @!P0 BRA `(.L_x_0) ;  /* 0x0000000000fc8947 */ /* 0x000fea0003800000 */
[----:B------:R-:W-:Y:S02]  /*04b0*/  ISETP.GE.U32.AND P1, PT, R27, 0x4, PT ;  /* 0x000000041b00780c */ /* 0x000fe40003f26070 */
[----:B------:R-:W-:-:S04]  /*04c0*/  LOP3.LUT R16, R2, 0x3, RZ, 0xc0, !PT ;  /* 0x0000000302107812 */ /* 0x000fc800078ec0ff */
[----:B------:R-:W-:-:S07]  /*04d0*/  ISETP.NE.AND P0, PT, R16, RZ, PT ;  /* 0x000000ff1000720c */ /* 0x000fce0003f05270 */
[----:B------:R-:W-:Y:S06]  /*04e0*/  @!P1 BRA `(.L_x_3) ;  /* 0x00000000006c9947 */ /* 0x000fec0003800000 */
[----:B------:R-:W0:Y:S01]  /*04f0*/  LDC.64 R6, c[0x0][0x388] ;  /* 0x0000e200ff067b82 */ /* 0x000e220000000a00 */
[----:B------:R-:W1:Y:S01]  /*0500*/  LDCU.64 UR6, c[0x0][0x380] ;  /* 0x00007000ff0677ac */ /* 0x000e620008000a00 */
[----:B------:R-:W-:Y:S01]  /*0510*/  IMAD R9, R21, R3, R0 ;  /* 0x0000000315097224 */ /* 0x000fe200078e0200 */
[CC--:B------:R-:W-:Y:S02]  /*0520*/  IADD3 R5, PT, PT, R20.reuse, R21.reuse, RZ ;  /* 0x0000001514057210 */ /* 0x0c0fe40007ffe0ff */
[----:B------:R-:W-:-:S03]  /*0530*/  IADD3 R10, P1, PT, R20, R21, RZ ;  /* 0x00000015140a7210 */ /* 0x000fc60007f3e0ff */
[----:B------:R-:W2:Y:S01]  /*0540*/  LDC.64 R14, c[0x0][0x380] ;  /* 0x0000e000ff0e7b82 */ /* 0x000ea20000000a00 */
[----:B0-----:R-:W-:-:S04]  /*0550*/  IMAD.WIDE R6, R9, 0x4, R6 ;  /* 0x0000000409067825 */ /* 0x001fc800078e0206 */
[----:B------:R-:W-:Y:S02]  /*0560*/  IMAD.WIDE R8, R3, 0x4, R6 ;  /* 0x0000000403087825 */ /* 0x000fe400078e0206 */
[----:B------:R-:W3:Y:S02]  /*0570*/  LDG.E R6, desc[UR4][R6.64] ;  /* 0x0000000406067981 */ /* 0x000ee4000c1e1900 */
[----:B--2---:R-:W-:Y:S01]  /*0580*/  IMAD.WIDE.U32 R14, R5, 0x4, R14 ;  /* 0x00000004050e7825 */ /* 0x004fe200078e000e */
[----:B------:R-:W-:Y:S02]  /*0590*/  IADD3.X R5, PT, PT, RZ, RZ, RZ, P1, !PT ;  /* 0x000000ffff057210 */ /* 0x000fe40000ffe4ff */
[----:B-1----:R-:W-:-:S03]  /*05a0*/  LEA R4, P1, R10, UR6, 0x2 ;  /* 0x000000060a047c11 */ /* 0x002fc6000f8210ff */
[----:B------:R-:W3:Y:S01]  /*05b0*/  LDG.E R15, desc[UR4][R14.64] ;  /* 0x000000040e0f7981 */ /* 0x000ee2000c1e1900 */
[----:B------:R-:W-:Y:S01]  /*05c0*/  LEA.HI.X R5, R10, UR7, R5, 0x2, P1 ;  /* 0x000000070a057c11 */ /* 0x000fe200088f1405 */
[C---:B------:R-:W-:Y:S02]  /*05d0*/  IMAD.WIDE R10, R3.reuse, 0x4, R8 ;  /* 0x00000004030a7825 */ /* 0x040fe400078e0208 */
[----:B------:R-:W2:Y:S04]  /*05e0*/  LDG.E R8, desc[UR4][R8.64] ;  /* 0x0000000408087981 */ /* 0x000ea8000c1e1900 */
[----:B------:R-:W2:Y:S01]  /*05f0*/  LDG.E R17, desc[UR4][R4.64+0x4] ;  /* 0x0000040404117981 */ /* 0x000ea2000c1e1900 */
[----:B------:R-:W-:-:S03]  /*0600*/  IMAD.WIDE R12, R3, 0x4, R10 ;  /* 0x00000004030c7825 */ /* 0x000fc600078e020a */
[----:B------:R-:W4:Y:S04]  /*0610*/  LDG.E R22, desc[UR4][R10.64] ;  /* 0x000000040a167981 */ /* 0x000f28000c1e1900 */
[----:B------:R-:W4:Y:S04]  /*0620*/  LDG.E R18, desc[UR4][R4.64+0x8] ;  /* 0x0000080404127981 */ /* 0x000f28000c1e1900 */
[----:B------:R-:W5:Y:S04]  /*0630*/  LDG.E R26, desc[UR4][R4.64+0xc] ;  /* 0x00000c04041a7981 */ /* 0x000f68000c1e1900 */
[----:B------:R-:W5:Y:S01]  /*0640*/  LDG.E R12, desc[UR4][R12.64] ;  /* 0x000000040c0c7981 */ /* 0x000f62000c1e1900 */
[----:B------:R-:W-:Y:S01]  /*0650*/  IADD3 R21, PT, PT, R21, 0x4, RZ ;  /* 0x0000000415157810 */ /* 0x000fe20007ffe0ff */
[----:B---3--:R-:W-:-:S04]  /*0660*/  FFMA R24, R15, R6, R24 ;  /* 0x000000060f187223 */ /* 0x008fc80000000018 */
[----:B--2---:R-:W-:-:S04]  /*0670*/  FFMA R17, R17, R8, R24 ;  /* 0x0000000811117223 */ /* 0x004fc80000000018 */
[----:B----4-:R-:W-:-:S04]  /*0680*/  FFMA R17, R18, R22, R17 ;  /* 0x0000001612117223 */ /* 0x010fc80000000011 */
[----:B-----5:R-:W-:-:S07]  /*0690*/  FFMA R24, R26, R12, R17 ;  /* 0x0000000c1a187223 */ /* 0x020fce0000000011 */
.L_x_3:
[----:B------:R-:W-:Y:S05]  /*06a0*/  @!P0 BRA `(.L_x_0) ;  /* 0x00000000007c8947 */ /* 0x000fea0003800000 */
[----:B------:R-:W-:Y:S01]  /*06b0*/  ISETP.NE.AND P1, PT, R16, 0x1, PT ;  /* 0x000000011000780c */ /* 0x000fe20003f25270 */
[----:B------:R-:W0:Y:S01]  /*06c0*/  LDC.64 R12, c[0x0][0x380] ;  /* 0x0000e000ff0c7b82 */ /* 0x000e220000000a00 */
[----:B------:R-:W-:-:S04]  /*06d0*/  LOP3.LUT R2, R2, 0x1, RZ, 0xc0, !PT ;  /* 0x0000000102027812 */ /* 0x000fc800078ec0ff */
[----:B------:R-:W-:-:S03]  /*06e0*/  ISETP.NE.U32.AND P0, PT, R2, 0x1, PT ;  /* 0x000000010200780c */ /* 0x000fc60003f05070 */
[----:B------:R-:W1:Y:S04]  /*06f0*/  LDC.64 R10, c[0x0][0x388] ;  /* 0x0000e200ff0a7b82 */ /* 0x000e680000000a00 */
[CC--:B------:R-:W-:Y:S02]  /*0700*/  @P1 IADD3 R15, PT, PT, R20.reuse, R21.reuse, RZ ;  /* 0x00000015140f1210 */ /* 0x0c0fe40007ffe0ff */
[----:B------:R-:W-:Y:S02]  /*0710*/  @P1 IADD3 R2, P2, PT, R20, R21, RZ ;  /* 0x0000001514021210 */ /* 0x000fe40007f5e0ff */
[----:B------:R-:W2:Y:S02]  /*0720*/  @P1 LDC.64 R4, c[0x0][0x380] ;  /* 0x0000e000ff041b82 */ /* 0x000ea40000000a00 */
[----:B------:R-:W-:-:S06]  /*0730*/  @P1 IADD3.X R14, PT, PT, RZ, RZ, RZ, P2, !PT ;  /* 0x000000ffff0e1210 */ /* 0x000fcc00017fe4ff */
[----:B------:R-:W3:Y:S01]  /*0740*/  LDC.64 R6, c[0x0][0x380] ;  /* 0x0000e000ff067b82 */ /* 0x000ee20000000a00 */
[----:B0-----:R-:W-:-:S04]  /*0750*/  @P1 IMAD.WIDE.U32 R12, R15, 0x4, R12 ;  /* 0x000000040f0c1825 */ /* 0x001fc800078e000c */
[C---:B------:R-:W-:Y:S01]  /*0760*/  @P1 IMAD R15, R21.reuse, R3, R0 ;  /* 0x00000003150f1224 */ /* 0x040fe200078e0200 */
[----:B------:R-:W-:Y:S01]  /*0770*/  @P1 IADD3 R21, PT, PT, R21, 0x2, RZ ;  /* 0x0000000215151810 */ /* 0x000fe20007ffe0ff */
[----:B------:R-:W4:Y:S01]  /*0780*/  @P1 LDG.E R13, desc[UR4][R12.64] ;  /* 0x000000040c0d1981 */ /* 0x000f22000c1e1900 */
[----:B------:R-:W0:Y:S01]  /*0790*/  LDC.64 R8, c[0x0][0x388] ;  /* 0x0000e200ff087b82 */ /* 0x000e220000000a00 */
[----:B-1----:R-:W-:Y:S01]  /*07a0*/  @P1 IMAD.WIDE R10, R15, 0x4, R10 ;  /* 0x000000040f0a1825 */ /* 0x002fe200078e020a */
[----:B------:R-:W-:Y:S02]  /*07b0*/  @!P0 IADD3 R17, PT, PT, R20, R21, RZ ;  /* 0x0000001514118210 */ /* 0x000fe40007ffe0ff */
[----:B--2---:R-:W-:Y:S01]  /*07c0*/  @P1 LEA R4, P2, R2, R4, 0x2 ;  /* 0x0000000402041211 */ /* 0x004fe200078410ff */
[----:B------:R-:W-:-:S03]  /*07d0*/  @!P0 IMAD R21, R21, R3, R0 ;  /* 0x0000000315158224 */ /* 0x000fc600078e0200 */
[----:B------:R-:W-:Y:S01]  /*07e0*/  @P1 LEA.HI.X R5, R2, R5, R14, 0x2, P2 ;  /* 0x0000000502051211 */ /* 0x000fe200010f140e */
[----:B------:R-:W-:Y:S01]  /*07f0*/  @P1 IMAD.WIDE R14, R3, 0x4, R10 ;  /* 0x00000004030e1825 */ /* 0x000fe200078e020a */
[----:B------:R-:W4:Y:S03]  /*0800*/  @P1 LDG.E R2, desc[UR4][R10.64] ;  /* 0x000000040a021981 */ /* 0x000f26000c1e1900 */
[----:B---3--:R-:W-:Y:S01]  /*0810*/  @!P0 IMAD.WIDE.U32 R6, R17, 0x4, R6 ;  /* 0x0000000411068825 */ /* 0x008fe200078e0006 */
[----:B------:R-:W2:Y:S04]  /*0820*/  @P1 LDG.E R5, desc[UR4][R4.64+0x4] ;  /* 0x0000040404051981 */ /* 0x000ea8000c1e1900 */
[----:B------:R-:W2:Y:S01]  /*0830*/  @P1 LDG.E R14, desc[UR4][R14.64] ;  /* 0x000000040e0e1981 */ /* 0x000ea2000c1e1900 */
[----:B0-----:R-:W-:-:S03]  /*0840*/  @!P0 IMAD.WIDE R8, R21, 0x4, R8 ;  /* 0x0000000415088825 */ /* 0x001fc600078e0208 */
[----:B------:R-:W3:Y:S04]  /*0850*/  @!P0 LDG.E R7, desc[UR4][R6.64] ;  /* 0x0000000406078981 */ /* 0x000ee8000c1e1900 */
[----:B------:R-:W3:Y:S01]  /*0860*/  @!P0 LDG.E R8, desc[UR4][R8.64] ;  /* 0x0000000408088981 */ /* 0x000ee2000c1e1900 */
[----:B----4-:R-:W-:-:S04]  /*0870*/  @P1 FFMA R2, R13, R2, R24 ;  /* 0x000000020d021223 */ /* 0x010fc80000000018 */
[----:B--2---:R-:W-:-:S04]  /*0880*/  @P1 FFMA R24, R5, R14, R2 ;  /* 0x0000000e05181223 */ /* 0x004fc80000000002 */
[----:B---3--:R-:W-:-:S07]  /*0890*/  @!P0 FFMA R24, R7, R8, R24 ;  /* 0x0000000807188223 */ /* 0x008fce0000000018 */
.L_x_0:
[----:B------:R-:W0:Y:S01]  /*08a0*/  LDC.64 R4, c[0x0][0x390] ;  /* 0x0000e400ff047b82 */ /* 0x000e220000000a00 */
[----:B------:R-:W-:-:S04]  /*08b0*/  IMAD R3, R19, R3, R0 ;  /* 0x0000000313037224 */ /* 0x000fc800078e0200 */
[----:B0-----:R-:W-:-:S05]  /*08c0*/  IMAD.WIDE R2, R3, 0x4, R4 ;  /* 0x0000000403027825 */ /* 0x001fca00078e0204 */
[----:B------:R-:W-:Y:S01]  /*08d0*/  STG.E desc[UR4][R2.64], R24 ;  /* 0x0000001802007986 */ /* 0x000fe2000c101904 */
[----:B------:R-:W-:Y:S05]  /*08e0*/  EXIT ;  /* 0x000000000000794d */ /* 0x000fea0003800000 */
.L_x_4:
[----:B------:R-:W-:-:S00]  /*08f0*/  BRA `(.L_x_4) ;  /* 0xfffffffc00fc7947 */ /* 0x000fc0000383ffff */
[----:B------:R-:W-:-:S00]  /*0900*/  NOP ;  /* 0x0000000000007918 */ /* 0x000fc00000000000 */
[----:B------:R-:W-:-:S00]  /*0910*/  NOP ;  /* 0x0000000000007918 */ /* 0x000fc00000000000 */
[----:B------:R-:W-:-:S00]  /*0920*/  NOP ;  /* 0x0000000000007918 */ /* 0x000fc00000000000 */
[----:B------:R-:W-:-:S00]  /*0930*/  NOP ;  /* 0x0000000000007918 */ /* 0x000fc00000000000 */
[----:B------:R-:W-:-:S00]  /*0940*/  NOP ;  /* 0x0000000000007918 */ /* 0x000fc00000000000 */
[----:B------:R-:W-:-:S00]  /*0950*/  NOP ;  /* 0x0000000000007918 */ /* 0x000fc00000000000 */
[----:B------:R-:W-:-:S00]  /*0960*/  NOP ;  /* 0x0000000000007918 */ /* 0x000fc00000000000 */
[----:B------:R-:W-:-:S00]  /*0970*/  NOP ;  /* 0x0000000000007918 */ /* 0x000fc00000000000 */
.L_x_8:


//--------------------- .text.matmul              --------------------------
	.section	.text.matmul,"ax",@progbits
	.align	128
        .global         matmul
        .type           matmul,@function
        .size           matmul,(.L_x_9 - matmul)
        .other          matmul,@"STO_CUDA_ENTRY STV_DEFAULT"
matmul:
.text.matmul:
[----:B------:R-:W-:Y:S01]  /*0000*/  LDC R1, c[0x0][0x37c] ;  /* 0x0000df00ff017b82 */ /* 0x000fe20000000800 */
[----:B------:R-:W0:Y:S01]  /*0010*/  S2R R12, SR_CTAID.Y ;  /* 0x00000000000c7919 */ /* 0x000e220000002600 */
[----:B------:R-:W1:Y:S01]  /*0020*/  LDCU UR10, c[0x0][0x3a0] ;  /* 0x00007400ff0a77ac */ /* 0x000e620008000800 */
[----:B------:R-:W-:Y:S01]  /*0030*/  HFMA2 R23, -RZ, RZ, 0, 0 ;  /* 0x00000000ff177431 */ /* 0x000fe200000001ff */
[----:B------:R-:W0:Y:S01]  /*0040*/  S2R R0, SR_TID.Y ;  /* 0x0000000000007919 */ /* 0x000e220000002200 */
[----:B------:R-:W2:Y:S01]  /*0050*/  LDCU.64 UR8, c[0x0][0x358] ;  /* 0x00006b00ff0877ac */ /* 0x000ea20008000a00 */
[----:B------:R-:W3:Y:S01]  /*0060*/  S2R R5, SR_CTAID.X ;  /* 0x0000000000057919 */ /* 0x000ee20000002500 */
[----:B------:R-:W3:Y:S01]  /*0070*/  S2R R21, SR_TID.X ;  /* 0x0000000000157919 */ /* 0x000ee20000002100 */
[----:B-1----:R-:W-:Y:S01]  /*0080*/  UISETP.GE.AND UP0, UPT, UR10, 0x1, UPT ;  /* 0x000000010a00788c */ /* 0x002fe2000bf06270 */
[----:B0-----:R-:W-:Y:S02]  /*0090*/  LEA R12, R12, R0, 0x4 ;  /* 0x000000000c0c7211 */ /* 0x001fe400078e20ff */
[----:B---3--:R-:W-:-:S06]  /*00a0*/  LEA R13, R5, R21, 0x4 ;  /* 0x00000015050d7211 */ /* 0x008fcc00078e20ff */
[----:B--2---:R-:W-:Y:S05]  /*00b0*/  BRA.U !UP0, `(.L_x_5) ;  /* 0x00000005083c7547 */ /* 0x004fea000b800000 */
[----:B------:R-:W0:Y:S01]  /*00c0*/  S2UR UR7, SR_CgaCtaId ;  /* 0x00000000000779c3 */ /* 0x000e220000008800 */
[----:B------:R-:W1:Y:S01]  /*00d0*/  LDCU UR11, c[0x0][0x39c] ;  /* 0x00007380ff0b77ac */ /* 0x000e620008000800 */
[----:B------:R-:W-:Y:S01]  /*00e0*/  MOV R23, RZ ;  /* 0x000000ff00177202 */ /* 0x000fe20000000f00 */
[----:B------:R-:W-:Y:S01]  /*00f0*/  IMAD R15, R12, UR10, R21 ;  /* 0x0000000a0c0f7c24 */ /* 0x000fe2000f8e0215 */
[----:B------:R-:W-:Y:S01]  /*0100*/  UMOV UR5, 0x400 ;  /* 0x0000040000057882 */ /* 0x000fe20000000000 */
[----:B------:R-:W-:-:S03]  /*0110*/  UIADD3 UR4, UPT, UPT, UR10, 0xf, URZ ;  /* 0x0000000f0a047890 */ /* 0x000fc6000fffe0ff */
[----:B------:R-:W2:Y:S01]  /*0120*/  LDC R16, c[0x0][0x39c] ;  /* 0x0000e700ff107b82 */ /* 0x000ea20000000800 */
[----:B------:R-:W-:Y:S02]  /*0130*/  UIADD3 UR6, UPT, UPT, UR5, 0x400, URZ ;  /* 0x0000040005067890 */ /* 0x000fe4000fffe0ff */
[----:B------:R-:W-:Y:S01]  /*0140*/  USHF.R.U32.HI UR4, URZ, 0x4, UR4 ;  /* 0x00000004ff047899 */ /* 0x000fe20008011604 */
[----:B------:R-:W3:Y:S04]  /*0150*/  LDCU UR13, c[0x0][0x3a0] ;  /* 0x00007400ff0d77ac */ /* 0x000ee80008000800 */
[----:B------:R-:W4:Y:S01]  /*0160*/  LDC.64 R2, c[0x0][0x380] ;  /* 0x0000e000ff027b82 */ /* 0x000f220000000a00 */
[----:B------:R-:W2:Y:S01]  /*0170*/  LDCU UR12, c[0x0][0x398] ;  /* 0x00007300ff0c77ac */ /* 0x000ea20008000800 */
[----:B-1----:R-:W-:Y:S01]  /*0180*/  IMAD R14, R0, UR11, R21 ;  /* 0x0000000b000e7c24 */ /* 0x002fe2000f8e0215 */
[----:B------:R-:W-:-:S02]  /*0190*/  UIADD3 UR4, UPT, UPT, -UR4, URZ, URZ ;  /* 0x000000ff04047290 */ /* 0x000fc4000fffe1ff */
[----:B0-----:R-:W-:Y:S02]  /*01a0*/  ULEA UR5, UR7, UR5, 0x18 ;  /* 0x0000000507057291 */ /* 0x001fe4000f8ec0ff */
[----:B------:R-:W-:Y:S01]  /*01b0*/  LEA R14, R5, R14, 0x4 ;  /* 0x0000000e050e7211 */ /* 0x000fe200078e20ff */
[----:B------:R-:W-:-:S03]  /*01c0*/  ULEA UR6, UR7, UR6, 0x18 ;  /* 0x0000000607067291 */ /* 0x000fc6000f8ec0ff */
[----:B------:R-:W-:-:S03]  /*01d0*/  LEA R18, R0, UR5, 0x6 ;  /* 0x0000000500127c11 */ /* 0x000fc6000f8e30ff */
[C---:B------:R-:W-:Y:S02]  /*01e0*/  LEA R19, R21.reuse, UR6, 0x2 ;  /* 0x0000000615137c11 */ /* 0x040fe4000f8e10ff */
[----:B------:R-:W-:Y:S02]  /*01f0*/  LEA R20, R21, R18, 0x2 ;  /* 0x0000001215147211 */ /* 0x000fe400078e10ff */
[----:B---3--:R-:W-:-:S07]  /*0200*/  LEA R17, R0, R19, 0x6 ;  /* 0x0000001300117211 */ /* 0x008fce00078e30ff */
.L_x_6:
[----:B------:R-:W-:Y:S01]  /*0210*/  ISETP.GE.AND P0, PT, R0, UR13, PT ;  /* 0x0000000d00007c0c */ /* 0x000fe2000bf06270 */
[----:B------:R-:W-:Y:S01]  /*0220*/  HFMA2 R22, -RZ, RZ, 0, 0 ;  /* 0x00000000ff167431 */ /* 0x000fe200000001ff */
[----:B------:R-:W-:Y:S01]  /*0230*/  ISETP.GE.AND P1, PT, R21, UR13, PT ;  /* 0x0000000d15007c0c */ /* 0x000fe2000bf26270 */
[----:B----4-:R-:W-:Y:S01]  /*0240*/  IMAD.WIDE R4, R15, 0x4, R2 ;  /* 0x000000040f047825 */ /* 0x010fe200078e0202 */
[----:B--2---:R-:W-:Y:S02]  /*0250*/  ISETP.GE.OR P0, PT, R13, R16, P0 ;  /* 0x000000100d00720c */ /* 0x004fe40000706670 */
[----:B------:R-:W-:Y:S02]  /*0260*/  ISETP.GE.OR P1, PT, R12, UR12, P1 ;  /* 0x0000000c0c007c0c */ /* 0x000fe40008f26670 */
[----:B------:R-:W-:-:S09]  /*0270*/  MOV R27, RZ ;  /* 0x000000ff001b7202 */ /* 0x000fd20000000f00 */
[----:B------:R-:W0:Y:S02]  /*0280*/  @!P0 LDC.64 R6, c[0x0][0x388] ;  /* 0x0000e200ff068b82 */ /* 0x000e240000000a00 */
[----:B------:R-:W2:Y:S01]  /*0290*/  @!P1 LDG.E R27, desc[UR8][R4.64] ;  /* 0x00000008041b9981 */ /* 0x000ea2000c1e1900 */
[----:B0-----:R-:W-:-:S05]  /*02a0*/  @!P0 IMAD.WIDE R6, R14, 0x4, R6 ;  /* 0x000000040e068825 */ /* 0x001fca00078e0206 */
[----:B------:R-:W3:Y:S01]  /*02b0*/  @!P0 LDG.E R22, desc[UR8][R6.64] ;  /* 0x0000000806168981 */ /* 0x000ee2000c1e1900 */
[----:B------:R-:W-:-:S04]  /*02c0*/  UIADD3 UR4, UPT, UPT, UR4, 0x1, URZ ;  /* 0x0000000104047890 */ /* 0x000fc8000fffe0ff */
[----:B------:R-:W-:Y:S01]  /*02d0*/  UISETP.NE.AND UP0, UPT, UR4, URZ, UPT ;  /* 0x000000ff0400728c */ /* 0x000fe2000bf05270 */
[----:B------:R-:W-:Y:S02]  /*02e0*/  IADD3 R0, PT, PT, R0, 0x10, RZ ;  /* 0x0000001000007810 */ /* 0x000fe40007ffe0ff */
[----:B------:R-:W-:Y:S02]  /*02f0*/  IADD3 R15, PT, PT, R15, 0x10, RZ ;  /* 0x000000100f0f7810 */ /* 0x000fe40007ffe0ff */
[----:B------:R-:W-:Y:S02]  /*0300*/  IADD3 R21, PT, PT, R21, 0x10, RZ ;  /* 0x0000001015157810 */ /* 0x000fe40007ffe0ff */
[----:B------:R-:W-:Y:S01]  /*0310*/  LEA R14, R16, R14, 0x4 ;  /* 0x0000000e100e7211 */ /* 0x000fe200078e20ff */
[----:B--2---:R-:W-:Y:S04]  /*0320*/  STS [R20], R27 ;  /* 0x0000001b14007388 */ /* 0x004fe80000000800 */
[----:B---3--:R-:W-:Y:S01]  /*0330*/  STS [R17], R22 ;  /* 0x0000001611007388 */ /* 0x008fe20000000800 */
[----:B------:R-:W-:Y:S06]  /*0340*/  BAR.SYNC.DEFER_BLOCKING 0x0 ;  /* 0x0000000000007b1d */ /* 0x000fec0000010000 */
[----:B------:R-:W-:Y:S04]  /*0350*/  LDS R26, [R19] ;  /* 0x00000000131a7984 */ /* 0x000fe80000000800 */
[----:B------:R-:W0:Y:S04]  /*0360*/  LDS.128 R8, [R18] ;  /* 0x0000000012087984 */ /* 0x000e280000000c00 */
[----:B------:R-:W1:Y:S04]  /*0370*/  LDS R29, [R19+0x40] ;  /* 0x00004000131d7984 */ /* 0x000e680000000800 */
[----:B------:R-:W2:Y:S04]  /*0380*/  LDS R25, [R19+0x80] ;  /* 0x0000800013197984 */ /* 0x000ea80000000800 */
[----:B------:R-:W3:Y:S04]  /*0390*/  LDS R24, [R19+0xc0] ;  /* 0x0000c00013187984 */ /* 0x000ee80000000800 */
[----:B------:R-:W-:Y:S04]  /*03a0*/  LDS.128 R4, [R18+0x10] ;  /* 0x0000100012047984 */ /* 0x000fe80000000c00 */
[----:B------:R-:W-:Y:S04]  /*03b0*/  LDS R22, [R19+0x140] ;  /* 0x0001400013167984 */ /* 0x000fe80000000800 */
[----:B------:R-:W-:Y:S01]  /*03c0*/  LDS R27, [R19+0x200] ;  /* 0x00020000131b7984 */ /* 0x000fe20000000800 */
[----:B0-----:R-:W-:-:S03]  /*03d0*/  FFMA R8, R8, R26, R23 ;  /* 0x0000001a08087223 */ /* 0x001fc60000000017 */
[----:B------:R-:W0:Y:S01]  /*03e0*/  LDS R23, [R19+0x100] ;  /* 0x0001000013177984 */ /* 0x000e220000000800 */
[----:B-1----:R-:W-:-:S03]  /*03f0*/  FFMA R8, R29, R9, R8 ;  /* 0x000000091d087223 */ /* 0x002fc60000000008 */
[----:B------:R-:W-:Y:S01]  /*0400*/  LDS R26, [R19+0x1c0] ;  /* 0x0001c000131a7984 */ /* 0x000fe20000000800 */
[----:B--2---:R-:W-:-:S03]  /*0410*/  FFMA R9, R25, R10, R8 ;  /* 0x0000000a19097223 */ /* 0x004fc60000000008 */
[----:B------:R-:W1:Y:S01]  /*0420*/  LDS R25, [R19+0x180] ;  /* 0x0001800013197984 */ /* 0x000e620000000800 */
[----:B---3--:R-:W-:-:S03]  /*0430*/  FFMA R9, R24, R11, R9 ;  /* 0x0000000b18097223 */ /* 0x008fc60000000009 */
[----:B------:R-:W-:Y:S01]  /*0440*/  LDS R24, [R19+0x240] ;  /* 0x0002400013187984 */ /* 0x000fe20000000800 */
[----:B0-----:R-:W-:-:S03]  /*0450*/  FFMA R23, R4, R23, R9 ;  /* 0x0000001704177223 */ /* 0x001fc60000000009 */
[----:B------:R-:W0:Y:S01]  /*0460*/  LDS.128 R8, [R18+0x20] ;  /* 0x0000200012087984 */ /* 0x000e220000000c00 */
[----:B------:R-:W-:-:S03]  /*0470*/  FFMA R22, R22, R5, R23 ;  /* 0x0000000516167223 */ /* 0x000fc60000000017 */
[----:B------:R-:W2:Y:S01]  /*0480*/  LDS R23, [R19+0x280] ;  /* 0x0002800013177984 */ /* 0x000ea20000000800 */
[----:B-1----:R-:W-:-:S03]  /*0490*/  FFMA R25, R25, R6, R22 ;  /* 0x0000000619197223 */ /* 0x002fc60000000016 */
[----:B------:R-:W1:Y:S01]  /*04a0*/  LDS R22, [R19+0x2c0] ;  /* 0x0002c00013167984 */ /* 0x000e620000000800 */
[----:B------:R-:W-:-:S03]  /*04b0*/  FFMA R7, R26, R7, R25 ;  /* 0x000000071a077223 */ /* 0x000fc60000000019 */
[----:B------:R-:W-:Y:S01]  /*04c0*/  LDS R25, [R19+0x300] ;  /* 0x0003000013197984 */ /* 0x000fe20000000800 */
[----:B0-----:R-:W-:-:S03]  /*04d0*/  FFMA R27, R8, R27, R7 ;  /* 0x0000001b081b7223 */ /* 0x001fc60000000007 */
[----:B------:R-:W0:Y:S01]  /*04e0*/  LDS.128 R4, [R18+0x30] ;  /* 0x0000300012047984 */ /* 0x000e220000000c00 */
[----:B------:R-:W-:-:S03]  /*04f0*/  FFMA R24, R24, R9, R27 ;  /* 0x0000000918187223 */ /* 0x000fc6000000001b */
[----:B------:R-:W3:Y:S04]  /*0500*/  LDS R27, [R19+0x340] ;  /* 0x00034000131b7984 */ /* 0x000ee80000000800 */
[----:B------:R-:W4:Y:S04]  /*0510*/  LDS R9, [R19+0x380] ;  /* 0x0003800013097984 */ /* 0x000f280000000800 */
[----:B------:R-:W5:Y:S01]  /*0520*/  LDS R8, [R19+0x3c0] ;  /* 0x0003c00013087984 */ /* 0x000f620000000800 */
[----:B--2---:R-:W-:-:S04]  /*0530*/  FFMA R23, R23, R10, R24 ;  /* 0x0000000a17177223 */ /* 0x004fc80000000018 */
[----:B-1----:R-:W-:-:S04]  /*0540*/  FFMA R11, R22, R11, R23 ;  /* 0x0000000b160b7223 */ /* 0x002fc80000000017 */
[----:B0-----:R-:W-:-:S04]  /*0550*/  FFMA R4, R4, R25, R11 ;  /* 0x0000001904047223 */ /* 0x001fc8000000000b */
[----:B---3--:R-:W-:-:S04]  /*0560*/  FFMA R4, R27, R5, R4 ;  /* 0x000000051b047223 */ /* 0x008fc80000000004 */
[----:B----4-:R-:W-:-:S04]  /*0570*/  FFMA R9, R9, R6, R4 ;  /* 0x0000000609097223 */ /* 0x010fc80000000004 */
[----:B-----5:R-:W-:Y:S01]  /*0580*/  FFMA R23, R8, R7, R9 ;  /* 0x0000000708177223 */ /* 0x020fe20000000009 */
[----:B------:R-:W-:Y:S06]  /*0590*/  BAR.SYNC.DEFER_BLOCKING 0x0 ;  /* 0x0000000000007b1d */ /* 0x000fec0000010000 */
[----:B------:R-:W-:Y:S05]  /*05a0*/  BRA.U UP0, `(.L_x_6) ;  /* 0xfffffffd00187547 */ /* 0x000fea000b83ffff */
.L_x_5:
[----:B------:R-:W0:Y:S02]  /*05b0*/  LDCU.64 UR4, c[0x0][0x398] ;  /* 0x00007300ff0477ac */ /* 0x000e240008000a00 */
[----:B0-----:R-:W-:-:S04]  /*05c0*/  ISETP.GE.AND P0, PT, R13, UR5, PT ;  /* 0x000000050d007c0c */ /* 0x001fc8000bf06270 */
[----:B------:R-:W-:-:S13]  /*05d0*/  ISETP.GE.OR P0, PT, R12, UR4, P0 ;  /* 0x000000040c007c0c */ /* 0x000fda0008706670 */
[----:B------:R-:W-:Y:S05]  /*05e0*/  @P0 EXIT ;  /* 0x000000000000094d */ /* 0x000fea0003800000 */
[----:B------:R-:W0:Y:S01]  /*05f0*/  LDC.64 R2, c[0x0][0x390] ;  /* 0x0000e400ff027b82 */ /* 0x000e220000000a00 */
[----:B------:R-:W-:-:S04]  /*0600*/  IMAD R13, R12, UR5, R13 ;  /* 0x000000050c0d7c24 */ /* 0x000fc8000f8e020d */
[----:B0-----:R-:W-:-:S05]  /*0610*/  IMAD.WIDE R2, R13, 0x4, R2 ;  /* 0x000000040d027825 */ /* 0x001fca00078e0202 */
[----:B------:R-:W-:Y:S01]  /*0620*/  STG.E desc[UR8][R2.64], R23 ;  /* 0x0000001702007986 */ /* 0x000fe2000c101908 */
[----:B------:R-:W-:Y:S05]  /*0630*/  EXIT ;  /* 0x000000000000794d */ /* 0x000fea0003800000 */
.L_x_7:
        /* <DEDUP_REMOVED lines=12> */
.L_x_9:


//--------------------- .nv.shared.reserved.0     --------------------------
	.section	.nv.shared.reserved.0,"aw",@nobits
	.weak		__nv_reservedSMEM_offset_0_alias
	.size		__nv_reservedSMEM_offset_0_alias, 0, 64
	.other		__nv_reservedSMEM_offset_0_alias,@"STO_CUDA_RESERVED_SHARED STV_DEFAULT"
__nv_reservedSMEM_offset_0_alias:
	.zero		0
	.zero		64


//--------------------- .nv.shared.matmul         --------------------------
	.section	.nv.shared.matmul,"aw",@nobits
	.sectionflags	@""
	.align	4
.nv.shared.matmul:
	.zero		3072


//--------------------- .nv.constant0.matmul_simple --------------------------
	.section	.nv.constant0.matmul_simple,"a",@progbits
	.sectionflags	@""
	.align	4
.nv.constant0.matmul_simple:
	.zero		932


//--------------------- .nv.constant0.matmul      --------------------------
	.section	.nv.constant0.matmul,"a",@progbits
	.sectionflags	@""
	.align	4
.nv.constant0.matmul:
	.zero		932


//--------------------- SYMBOLS --------------------------

	.type		.nv.reservedSmem.offset0,@object
	.size		.nv.reservedSmem.offset0,0x4
	.type		.nv.reservedSmem.cap,@object
	.size		.nv.reservedSmem.cap,0x4
